//
// Generated by NVIDIA NVVM Compiler
//
// Compiler Build ID: CL-36424714
// Cuda compilation tools, release 13.0, V13.0.88
// Based on NVVM 20.0.0
//

.version 9.0
.target sm_100
.address_size 64

	// .globl	_Z21reduceWithIndexKerneliPiS_S_

.visible .entry _Z21reduceWithIndexKerneliPiS_S_(
	.param .u32 _Z21reduceWithIndexKerneliPiS_S__param_0,
	.param .u64 .ptr .align 1 _Z21reduceWithIndexKerneliPiS_S__param_1,
	.param .u64 .ptr .align 1 _Z21reduceWithIndexKerneliPiS_S__param_2,
	.param .u64 .ptr .align 1 _Z21reduceWithIndexKerneliPiS_S__param_3
)
{
	.reg .pred 	%p<6>;
	.reg .b32 	%r<15>;
	.reg .b64 	%rd<17>;

	ld.param.u64 	%rd4, [_Z21reduceWithIndexKerneliPiS_S__param_1];
	ld.param.u64 	%rd6, [_Z21reduceWithIndexKerneliPiS_S__param_2];
	ld.param.u64 	%rd5, [_Z21reduceWithIndexKerneliPiS_S__param_3];
	cvta.to.global.u64 	%rd1, %rd6;
	mov.u32 	%r1, %tid.x;
	mov.u32 	%r2, %ctaid.x;
	mov.u32 	%r14, %ntid.x;
	mad.lo.s32 	%r4, %r2, %r14, %r1;
	setp.lt.u32 	%p1, %r14, 2;
	mul.wide.u32 	%rd7, %r4, 4;
	add.s64 	%rd2, %rd1, %rd7;
	@%p1 bra 	$L__BB0_5;
	cvta.to.global.u64 	%rd3, %rd4;
$L__BB0_2:
	shr.u32 	%r6, %r14, 1;
	setp.ge.u32 	%p2, %r1, %r6;
	@%p2 bra 	$L__BB0_4;
	ld.global.u32 	%r7, [%rd2];
	mul.wide.s32 	%rd8, %r7, 4;
	add.s64 	%rd9, %rd3, %rd8;
	ld.global.u32 	%r8, [%rd9];
	add.s32 	%r9, %r6, %r4;
	mul.wide.u32 	%rd10, %r9, 4;
	add.s64 	%rd11, %rd1, %rd10;
	ld.global.u32 	%r10, [%rd11];
	mul.wide.s32 	%rd12, %r10, 4;
	add.s64 	%rd13, %rd3, %rd12;
	ld.global.u32 	%r11, [%rd13];
	setp.gt.s32 	%p3, %r8, %r11;
	selp.b32 	%r12, %r7, %r10, %p3;
	st.global.u32 	[%rd2], %r12;
$L__BB0_4:
	bar.sync 	0;
	setp.gt.u32 	%p4, %r14, 3;
	mov.u32 	%r14, %r6;
	@%p4 bra 	$L__BB0_2;
$L__BB0_5:
	setp.ne.s32 	%p5, %r1, 0;
	@%p5 bra 	$L__BB0_7;
	ld.global.u32 	%r13, [%rd2];
	cvta.to.global.u64 	%rd14, %rd5;
	mul.wide.u32 	%rd15, %r2, 4;
	add.s64 	%rd16, %rd14, %rd15;
	st.global.u32 	[%rd16], %r13;
$L__BB0_7:
	ret;

}
	// .globl	_Z12reduceKerneliPiS_S_
.visible .entry _Z12reduceKerneliPiS_S_(
	.param .u32 _Z12reduceKerneliPiS_S__param_0,
	.param .u64 .ptr .align 1 _Z12reduceKerneliPiS_S__param_1,
	.param .u64 .ptr .align 1 _Z12reduceKerneliPiS_S__param_2,
	.param .u64 .ptr .align 1 _Z12reduceKerneliPiS_S__param_3
)
{
	.reg .pred 	%p<7>;
	.reg .b32 	%r<22>;
	.reg .b64 	%rd<20>;

	ld.param.u64 	%rd5, [_Z12reduceKerneliPiS_S__param_1];
	ld.param.u64 	%rd6, [_Z12reduceKerneliPiS_S__param_2];
	ld.param.u64 	%rd4, [_Z12reduceKerneliPiS_S__param_3];
	cvta.to.global.u64 	%rd1, %rd6;
	cvta.to.global.u64 	%rd2, %rd5;
	mov.u32 	%r1, %tid.x;
	mov.u32 	%r2, %ctaid.x;
	mov.u32 	%r21, %ntid.x;
	mul.lo.s32 	%r7, %r21, %r2;
	shl.b32 	%r8, %r7, 1;
	add.s32 	%r4, %r8, %r1;
	mul.wide.u32 	%rd7, %r4, 4;
	add.s64 	%rd8, %rd2, %rd7;
	ld.global.u32 	%r9, [%rd8];
	add.s32 	%r10, %r4, %r21;
	mul.wide.u32 	%rd9, %r10, 4;
	add.s64 	%rd10, %rd2, %rd9;
	ld.global.u32 	%r11, [%rd10];
	setp.gt.s32 	%p1, %r9, %r11;
	selp.b32 	%r12, 0, %r21, %p1;
	add.s32 	%r13, %r12, %r4;
	add.s64 	%rd3, %rd1, %rd7;
	st.global.u32 	[%rd3], %r13;
	setp.lt.u32 	%p2, %r21, 2;
	@%p2 bra 	$L__BB1_4;
$L__BB1_1:
	shr.u32 	%r6, %r21, 1;
	setp.ge.u32 	%p3, %r1, %r6;
	@%p3 bra 	$L__BB1_3;
	ld.global.u32 	%r14, [%rd3];
	mul.wide.s32 	%rd11, %r14, 4;
	add.s64 	%rd12, %rd2, %rd11;
	ld.global.u32 	%r15, [%rd12];
	add.s32 	%r16, %r6, %r4;
	mul.wide.u32 	%rd13, %r16, 4;
	add.s64 	%rd14, %rd1, %rd13;
	ld.global.u32 	%r17, [%rd14];
	mul.wide.s32 	%rd15, %r17, 4;
	add.s64 	%rd16, %rd2, %rd15;
	ld.global.u32 	%r18, [%rd16];
	setp.gt.s32 	%p4, %r15, %r18;
	selp.b32 	%r19, %r14, %r17, %p4;
	st.global.u32 	[%rd3], %r19;
$L__BB1_3:
	bar.sync 	0;
	setp.gt.u32 	%p5, %r21, 3;
	mov.u32 	%r21, %r6;
	@%p5 bra 	$L__BB1_1;
$L__BB1_4:
	setp.ne.s32 	%p6, %r1, 0;
	@%p6 bra 	$L__BB1_6;
	ld.global.u32 	%r20, [%rd3];
	cvta.to.global.u64 	%rd17, %rd4;
	mul.wide.u32 	%rd18, %r2, 4;
	add.s64 	%rd19, %rd17, %rd18;
	st.global.u32 	[%rd19], %r20;
$L__BB1_6:
	ret;

}
	// .globl	_Z10swapKerneliPiS_S_
.visible .entry _Z10swapKerneliPiS_S_(
	.param .u32 _Z10swapKerneliPiS_S__param_0,
	.param .u64 .ptr .align 1 _Z10swapKerneliPiS_S__param_1,
	.param .u64 .ptr .align 1 _Z10swapKerneliPiS_S__param_2,
	.param .u64 .ptr .align 1 _Z10swapKerneliPiS_S__param_3
)
{
	.reg .b32 	%r<6>;
	.reg .b64 	%rd<12>;

	ld.param.u32 	%r1, [_Z10swapKerneliPiS_S__param_0];
	ld.param.u64 	%rd1, [_Z10swapKerneliPiS_S__param_1];
	ld.param.u64 	%rd2, [_Z10swapKerneliPiS_S__param_2];
	ld.param.u64 	%rd3, [_Z10swapKerneliPiS_S__param_3];
	cvta.to.global.u64 	%rd4, %rd3;
	cvta.to.global.u64 	%rd5, %rd1;
	cvta.to.global.u64 	%rd6, %rd2;
	ld.global.u32 	%r2, [%rd6];
	mul.wide.s32 	%rd7, %r2, 4;
	add.s64 	%rd8, %rd5, %rd7;
	ld.global.u32 	%r3, [%rd8];
	mul.wide.s32 	%rd9, %r1, 4;
	add.s64 	%rd10, %rd5, %rd9;
	ld.global.u32 	%r4, [%rd10+-4];
	st.global.u32 	[%rd8], %r4;
	mov.b32 	%r5, -2147483648;
	st.global.u32 	[%rd10+-4], %r5;
	add.s64 	%rd11, %rd4, %rd9;
	st.global.u32 	[%rd11+-4], %r3;
	ret;

}
	// .globl	_Z14fillDataKerneliPi
.visible .entry _Z14fillDataKerneliPi(
	.param .u32 _Z14fillDataKerneliPi_param_0,
	.param .u64 .ptr .align 1 _Z14fillDataKerneliPi_param_1
)
{
	.reg .pred 	%p<2>;
	.reg .b32 	%r<7>;
	.reg .b64 	%rd<5>;

	ld.param.u32 	%r2, [_Z14fillDataKerneliPi_param_0];
	ld.param.u64 	%rd1, [_Z14fillDataKerneliPi_param_1];
	mov.u32 	%r3, %tid.x;
	mov.u32 	%r4, %ntid.x;
	mov.u32 	%r5, %ctaid.x;
	mad.lo.s32 	%r1, %r4, %r5, %r3;
	setp.lt.u32 	%p1, %r1, %r2;
	@%p1 bra 	$L__BB3_2;
	cvta.to.global.u64 	%rd2, %rd1;
	mul.wide.u32 	%rd3, %r1, 4;
	add.s64 	%rd4, %rd2, %rd3;
	mov.b32 	%r6, -2147483648;
	st.global.u32 	[%rd4], %r6;
$L__BB3_2:
	ret;

}


// ===== COMPILED SASS (sm_100) =====

	.target	sm_100

	.elftype	@"ET_EXEC"


//--------------------- .note.nv.tkinfo           --------------------------
	.section	.note.nv.tkinfo,"",@"SHT_NOTE"
	.sectionflags	@"SHF_NOTE_NV_TKINFO"
	.tkinfo
        /*0018*/ 	.word	0x00000002
        /*0030*/ 	.string	""
        /*0030*/ 	.string	"ptxas"
        /*0030*/ 	.string	"Cuda compilation tools, release 13.0, V13.0.88"
        /*0030*/ 	.string	"Build cuda_13.0.r13.0/compiler.36424714_0"
        /*0030*/ 	.string	"-arch sm_100 -m 64 "



//--------------------- .note.nv.cuinfo           --------------------------
	.section	.note.nv.cuinfo,"",@"SHT_NOTE"
	.sectionflags	@"SHF_NOTE_NV_CUINFO"
        /*0018*/ 	.short	0x0002
        /*001a*/ 	.short	0x0064
        /*001c*/ 	.short	0x0082
	.zero		2


//--------------------- .nv.info                  --------------------------
	.section	.nv.info,"",@"SHT_CUDA_INFO"
	.align	4


	//----- nvinfo : EIATTR_REGCOUNT
	.align		4
        /*0000*/ 	.byte	0x04, 0x2f
        /*0002*/ 	.short	(.L_1 - .L_0)
	.align		4
.L_0:
        /*0004*/ 	.word	index@(_Z21reduceWithIndexKerneliPiS_S_)
        /*0008*/ 	.word	0x00000016


	//----- nvinfo : EIATTR_FRAME_SIZE
	.align		4
.L_1:
        /*000c*/ 	.byte	0x04, 0x11
        /*000e*/ 	.short	(.L_3 - .L_2)
	.align		4
.L_2:
        /*0010*/ 	.word	index@(_Z21reduceWithIndexKerneliPiS_S_)
        /*0014*/ 	.word	0x00000000


	//----- nvinfo : EIATTR_REGCOUNT
	.align		4
.L_3:
        /*0018*/ 	.byte	0x04, 0x2f
        /*001a*/ 	.short	(.L_5 - .L_4)
	.align		4
.L_4:
        /*001c*/ 	.word	index@(_Z12reduceKerneliPiS_S_)
        /*0020*/ 	.word	0x00000015


	//----- nvinfo : EIATTR_FRAME_SIZE
	.align		4
.L_5:
        /*0024*/ 	.byte	0x04, 0x11
        /*0026*/ 	.short	(.L_7 - .L_6)
	.align		4
.L_6:
        /*0028*/ 	.word	index@(_Z12reduceKerneliPiS_S_)
        /*002c*/ 	.word	0x00000000


	//----- nvinfo : EIATTR_REGCOUNT
	.align		4
.L_7:
        /*0030*/ 	.byte	0x04, 0x2f
        /*0032*/ 	.short	(.L_9 - .L_8)
	.align		4
.L_8:
        /*0034*/ 	.word	index@(_Z10swapKerneliPiS_S_)
        /*0038*/ 	.word	0x00000014


	//----- nvinfo : EIATTR_FRAME_SIZE
	.align		4
.L_9:
        /*003c*/ 	.byte	0x04, 0x11
        /*003e*/ 	.short	(.L_11 - .L_10)
	.align		4
.L_10:
        /*0040*/ 	.word	index@(_Z10swapKerneliPiS_S_)
        /*0044*/ 	.word	0x00000000


	//----- nvinfo : EIATTR_REGCOUNT
	.align		4
.L_11:
        /*0048*/ 	.byte	0x04, 0x2f
        /*004a*/ 	.short	(.L_13 - .L_12)
	.align		4
.L_12:
        /*004c*/ 	.word	index@(_Z14fillDataKerneliPi)
        /*0050*/ 	.word	0x0000000a


	//----- nvinfo : EIATTR_FRAME_SIZE
	.align		4
.L_13:
        /*0054*/ 	.byte	0x04, 0x11
        /*0056*/ 	.short	(.L_15 - .L_14)
	.align		4
.L_14:
        /*0058*/ 	.word	index@(_Z14fillDataKerneliPi)
        /*005c*/ 	.word	0x00000000


	//----- nvinfo : EIATTR_MIN_STACK_SIZE
	.align		4
.L_15:
        /*0060*/ 	.byte	0x04, 0x12
        /*0062*/ 	.short	(.L_17 - .L_16)
	.align		4
.L_16:
        /*0064*/ 	.word	index@(_Z14fillDataKerneliPi)
        /*0068*/ 	.word	0x00000000


	//----- nvinfo : EIATTR_MIN_STACK_SIZE
	.align		4
.L_17:
        /*006c*/ 	.byte	0x04, 0x12
        /*006e*/ 	.short	(.L_19 - .L_18)
	.align		4
.L_18:
        /*0070*/ 	.word	index@(_Z10swapKerneliPiS_S_)
        /*0074*/ 	.word	0x00000000


	//----- nvinfo : EIATTR_MIN_STACK_SIZE
	.align		4
.L_19:
        /*0078*/ 	.byte	0x04, 0x12
        /*007a*/ 	.short	(.L_21 - .L_20)
	.align		4
.L_20:
        /*007c*/ 	.word	index@(_Z12reduceKerneliPiS_S_)
        /*0080*/ 	.word	0x00000000


	//----- nvinfo : EIATTR_MIN_STACK_SIZE
	.align		4
.L_21:
        /*0084*/ 	.byte	0x04, 0x12
        /*0086*/ 	.short	(.L_23 - .L_22)
	.align		4
.L_22:
        /*0088*/ 	.word	index@(_Z21reduceWithIndexKerneliPiS_S_)
        /*008c*/ 	.word	0x00000000
.L_23:


//--------------------- .nv.compat                --------------------------
	.section	.nv.compat,"",@"SHT_CUDA_COMPAT_INFO"
	.align	4
        /*0000*/ 	.byte	0x02, 0x09, 0x00, 0x00, 0x02, 0x02, 0x01, 0x00, 0x02, 0x05, 0x05, 0x00, 0x03, 0x07, 0x01, 0x01
        /*0010*/ 	.byte	0x02, 0x03, 0x00, 0x00, 0x02, 0x06, 0x01, 0x00, 0x04, 0x0b, 0x08, 0x00, 0x09, 0x00, 0x00, 0x00
        /*0020*/ 	.byte	0x00, 0x00, 0x00, 0x00


//--------------------- .nv.info._Z14fillDataKerneliPi --------------------------
	.section	.nv.info._Z14fillDataKerneliPi,"",@"SHT_CUDA_INFO"
	.sectionflags	@""
	.align	4


	//----- nvinfo : EIATTR_CUDA_API_VERSION
	.align		4
        /*0000*/ 	.byte	0x04, 0x37
        /*0002*/ 	.short	(.L_25 - .L_24)
.L_24:
        /*0004*/ 	.word	0x00000082


	//----- nvinfo : EIATTR_KPARAM_INFO
	.align		4
.L_25:
        /*0008*/ 	.byte	0x04, 0x17
        /*000a*/ 	.short	(.L_27 - .L_26)
.L_26:
        /*000c*/ 	.word	0x00000000
        /*0010*/ 	.short	0x0001
        /*0012*/ 	.short	0x0008
        /*0014*/ 	.byte	0x00, 0xf5, 0x21, 0x00


	//----- nvinfo : EIATTR_KPARAM_INFO
	.align		4
.L_27:
        /*0018*/ 	.byte	0x04, 0x17
        /*001a*/ 	.short	(.L_29 - .L_28)
.L_28:
        /*001c*/ 	.word	0x00000000
        /*0020*/ 	.short	0x0000
        /*0022*/ 	.short	0x0000
        /*0024*/ 	.byte	0x00, 0xf0, 0x11, 0x00


	//----- nvinfo : EIATTR_SPARSE_MMA_MASK
	.align		4
.L_29:
        /*0028*/ 	.byte	0x03, 0x50
        /*002a*/ 	.short	0x0000


	//----- nvinfo : EIATTR_MAXREG_COUNT
	.align		4
        /*002c*/ 	.byte	0x03, 0x1b
        /*002e*/ 	.short	0x00ff


	//----- nvinfo : EIATTR_MERCURY_ISA_VERSION
	.align		4
        /*0030*/ 	.byte	0x03, 0x5f
        /*0032*/ 	.short	0x0101


	//----- nvinfo : EIATTR_VRC_CTA_INIT_COUNT
	.align		4
        /*0034*/ 	.byte	0x02, 0x4a
	.zero		1
	.zero		1


	//----- nvinfo : EIATTR_EXIT_INSTR_OFFSETS
	.align		4
        /*0038*/ 	.byte	0x04, 0x1c
        /*003a*/ 	.short	(.L_31 - .L_30)


	//   ....[0]....
.L_30:
        /*003c*/ 	.word	0x00000070


	//   ....[1]....
        /*0040*/ 	.word	0x000000d0


	//----- nvinfo : EIATTR_CBANK_PARAM_SIZE
	.align		4
.L_31:
        /*0044*/ 	.byte	0x03, 0x19
        /*0046*/ 	.short	0x0010


	//----- nvinfo : EIATTR_PARAM_CBANK
	.align		4
        /*0048*/ 	.byte	0x04, 0x0a
        /*004a*/ 	.short	(.L_33 - .L_32)
	.align		4
.L_32:
        /*004c*/ 	.word	index@(.nv.constant0._Z14fillDataKerneliPi)
        /*0050*/ 	.short	0x0380
        /*0052*/ 	.short	0x0010


	//----- nvinfo : EIATTR_SW_WAR
	.align		4
.L_33:
        /*0054*/ 	.byte	0x04, 0x36
        /*0056*/ 	.short	(.L_35 - .L_34)
.L_34:
        /*0058*/ 	.word	0x00000008
.L_35:


//--------------------- .nv.info._Z10swapKerneliPiS_S_ --------------------------
	.section	.nv.info._Z10swapKerneliPiS_S_,"",@"SHT_CUDA_INFO"
	.sectionflags	@""
	.align	4


	//----- nvinfo : EIATTR_CUDA_API_VERSION
	.align		4
        /*0000*/ 	.byte	0x04, 0x37
        /*0002*/ 	.short	(.L_37 - .L_36)
.L_36:
        /*0004*/ 	.word	0x00000082


	//----- nvinfo : EIATTR_KPARAM_INFO
	.align		4
.L_37:
        /*0008*/ 	.byte	0x04, 0x17
        /*000a*/ 	.short	(.L_39 - .L_38)
.L_38:
        /*000c*/ 	.word	0x00000000
        /*0010*/ 	.short	0x0003
        /*0012*/ 	.short	0x0018
        /*0014*/ 	.byte	0x00, 0xf5, 0x21, 0x00


	//----- nvinfo : EIATTR_KPARAM_INFO
	.align		4
.L_39:
        /*0018*/ 	.byte	0x04, 0x17
        /*001a*/ 	.short	(.L_41 - .L_40)
.L_40:
        /*001c*/ 	.word	0x00000000
        /*0020*/ 	.short	0x0002
        /*0022*/ 	.short	0x0010
        /*0024*/ 	.byte	0x00, 0xf5, 0x21, 0x00


	//----- nvinfo : EIATTR_KPARAM_INFO
	.align		4
.L_41:
        /*0028*/ 	.byte	0x04, 0x17
        /*002a*/ 	.short	(.L_43 - .L_42)
.L_42:
        /*002c*/ 	.word	0x00000000
        /*0030*/ 	.short	0x0001
        /*0032*/ 	.short	0x0008
        /*0034*/ 	.byte	0x00, 0xf5, 0x21, 0x00


	//----- nvinfo : EIATTR_KPARAM_INFO
	.align		4
.L_43:
        /*0038*/ 	.byte	0x04, 0x17
        /*003a*/ 	.short	(.L_45 - .L_44)
.L_44:
        /*003c*/ 	.word	0x00000000
        /*0040*/ 	.short	0x0000
        /*0042*/ 	.short	0x0000
        /*0044*/ 	.byte	0x00, 0xf0, 0x11, 0x00


	//----- nvinfo : EIATTR_SPARSE_MMA_MASK
	.align		4
.L_45:
        /*0048*/ 	.byte	0x03, 0x50
        /*004a*/ 	.short	0x0000


	//----- nvinfo : EIATTR_MAXREG_COUNT
	.align		4
        /*004c*/ 	.byte	0x03, 0x1b
        /*004e*/ 	.short	0x00ff


	//----- nvinfo : EIATTR_MERCURY_ISA_VERSION
	.align		4
        /*0050*/ 	.byte	0x03, 0x5f
        /*0052*/ 	.short	0x0101


	//----- nvinfo : EIATTR_VRC_CTA_INIT_COUNT
	.align		4
        /*0054*/ 	.byte	0x02, 0x4a
	.zero		1
	.zero		1


	//----- nvinfo : EIATTR_EXIT_INSTR_OFFSETS
	.align		4
        /*0058*/ 	.byte	0x04, 0x1c
        /*005a*/ 	.short	(.L_47 - .L_46)


	//   ....[0]....
.L_46:
        /*005c*/ 	.word	0x00000100


	//----- nvinfo : EIATTR_CBANK_PARAM_SIZE
	.align		4
.L_47:
        /*0060*/ 	.byte	0x03, 0x19
        /*0062*/ 	.short	0x0020


	//----- nvinfo : EIATTR_PARAM_CBANK
	.align		4
        /*0064*/ 	.byte	0x04, 0x0a
        /*0066*/ 	.short	(.L_49 - .L_48)
	.align		4
.L_48:
        /*0068*/ 	.word	index@(.nv.constant0._Z10swapKerneliPiS_S_)
        /*006c*/ 	.short	0x0380
        /*006e*/ 	.short	0x0020


	//----- nvinfo : EIATTR_SW_WAR
	.align		4
.L_49:
        /*0070*/ 	.byte	0x04, 0x36
        /*0072*/ 	.short	(.L_51 - .L_50)
.L_50:
        /*0074*/ 	.word	0x00000008
.L_51:


//--------------------- .nv.info._Z12reduceKerneliPiS_S_ --------------------------
	.section	.nv.info._Z12reduceKerneliPiS_S_,"",@"SHT_CUDA_INFO"
	.sectionflags	@""
	.align	4


	//----- nvinfo : EIATTR_CUDA_API_VERSION
	.align		4
        /*0000*/ 	.byte	0x04, 0x37
        /*0002*/ 	.short	(.L_53 - .L_52)
.L_52:
        /*0004*/ 	.word	0x00000082


	//----- nvinfo : EIATTR_KPARAM_INFO
	.align		4
.L_53:
        /*0008*/ 	.byte	0x04, 0x17
        /*000a*/ 	.short	(.L_55 - .L_54)
.L_54:
        /*000c*/ 	.word	0x00000000
        /*0010*/ 	.short	0x0003
        /*0012*/ 	.short	0x0018
        /*0014*/ 	.byte	0x00, 0xf5, 0x21, 0x00


	//----- nvinfo : EIATTR_KPARAM_INFO
	.align		4
.L_55:
        /*0018*/ 	.byte	0x04, 0x17
        /*001a*/ 	.short	(.L_57 - .L_56)
.L_56:
        /*001c*/ 	.word	0x00000000
        /*0020*/ 	.short	0x0002
        /*0022*/ 	.short	0x0010
        /*0024*/ 	.byte	0x00, 0xf5, 0x21, 0x00


	//----- nvinfo : EIATTR_KPARAM_INFO
	.align		4
.L_57:
        /*0028*/ 	.byte	0x04, 0x17
        /*002a*/ 	.short	(.L_59 - .L_58)
.L_58:
        /*002c*/ 	.word	0x00000000
        /*0030*/ 	.short	0x0001
        /*0032*/ 	.short	0x0008
        /*0034*/ 	.byte	0x00, 0xf5, 0x21, 0x00


	//----- nvinfo : EIATTR_KPARAM_INFO
	.align		4
.L_59:
        /*0038*/ 	.byte	0x04, 0x17
        /*003a*/ 	.short	(.L_61 - .L_60)
.L_60:
        /*003c*/ 	.word	0x00000000
        /*0040*/ 	.short	0x0000
        /*0042*/ 	.short	0x0000
        /*0044*/ 	.byte	0x00, 0xf0, 0x11, 0x00


	//----- nvinfo : EIATTR_SPARSE_MMA_MASK
	.align		4
.L_61:
        /*0048*/ 	.byte	0x03, 0x50
        /*004a*/ 	.short	0x0000


	//----- nvinfo : EIATTR_MAXREG_COUNT
	.align		4
        /*004c*/ 	.byte	0x03, 0x1b
        /*004e*/ 	.short	0x00ff


	//----- nvinfo : EIATTR_NUM_BARRIERS
	.align		4
        /*0050*/ 	.byte	0x02, 0x4c
        /*0052*/ 	.byte	0x01
	.zero		1


	//----- nvinfo : EIATTR_MERCURY_ISA_VERSION
	.align		4
        /*0054*/ 	.byte	0x03, 0x5f
        /*0056*/ 	.short	0x0101


	//----- nvinfo : EIATTR_VRC_CTA_INIT_COUNT
	.align		4
        /*0058*/ 	.byte	0x02, 0x4a
	.zero		1
	.zero		1


	//----- nvinfo : EIATTR_EXIT_INSTR_OFFSETS
	.align		4
        /*005c*/ 	.byte	0x04, 0x1c
        /*005e*/ 	.short	(.L_63 - .L_62)


	//   ....[0]....
.L_62:
        /*0060*/ 	.word	0x000002c0


	//   ....[1]....
        /*0064*/ 	.word	0x00000310


	//----- nvinfo : EIATTR_CRS_STACK_SIZE
	.align		4
.L_63:
        /*0068*/ 	.byte	0x04, 0x1e
        /*006a*/ 	.short	(.L_65 - .L_64)
.L_64:
        /*006c*/ 	.word	0x00000000


	//----- nvinfo : EIATTR_CBANK_PARAM_SIZE
	.align		4
.L_65:
        /*0070*/ 	.byte	0x03, 0x19
        /*0072*/ 	.short	0x0020


	//----- nvinfo : EIATTR_PARAM_CBANK
	.align		4
        /*0074*/ 	.byte	0x04, 0x0a
        /*0076*/ 	.short	(.L_67 - .L_66)
	.align		4
.L_66:
        /*0078*/ 	.word	index@(.nv.constant0._Z12reduceKerneliPiS_S_)
        /*007c*/ 	.short	0x0380
        /*007e*/ 	.short	0x0020


	//----- nvinfo : EIATTR_SW_WAR
	.align		4
.L_67:
        /*0080*/ 	.byte	0x04, 0x36
        /*0082*/ 	.short	(.L_69 - .L_68)
.L_68:
        /*0084*/ 	.word	0x00000008
.L_69:


//--------------------- .nv.info._Z21reduceWithIndexKerneliPiS_S_ --------------------------
	.section	.nv.info._Z21reduceWithIndexKerneliPiS_S_,"",@"SHT_CUDA_INFO"
	.sectionflags	@""
	.align	4


	//----- nvinfo : EIATTR_CUDA_API_VERSION
	.align		4
        /*0000*/ 	.byte	0x04, 0x37
        /*0002*/ 	.short	(.L_71 - .L_70)
.L_70:
        /*0004*/ 	.word	0x00000082


	//----- nvinfo : EIATTR_KPARAM_INFO
	.align		4
.L_71:
        /*0008*/ 	.byte	0x04, 0x17
        /*000a*/ 	.short	(.L_73 - .L_72)
.L_72:
        /*000c*/ 	.word	0x00000000
        /*0010*/ 	.short	0x0003
        /*0012*/ 	.short	0x0018
        /*0014*/ 	.byte	0x00, 0xf5, 0x21, 0x00


	//----- nvinfo : EIATTR_KPARAM_INFO
	.align		4
.L_73:
        /*0018*/ 	.byte	0x04, 0x17
        /*001a*/ 	.short	(.L_75 - .L_74)
.L_74:
        /*001c*/ 	.word	0x00000000
        /*0020*/ 	.short	0x0002
        /*0022*/ 	.short	0x0010
        /*0024*/ 	.byte	0x00, 0xf5, 0x21, 0x00


	//----- nvinfo : EIATTR_KPARAM_INFO
	.align		4
.L_75:
        /*0028*/ 	.byte	0x04, 0x17
        /*002a*/ 	.short	(.L_77 - .L_76)
.L_76:
        /*002c*/ 	.word	0x00000000
        /*0030*/ 	.short	0x0001
        /*0032*/ 	.short	0x0008
        /*0034*/ 	.byte	0x00, 0xf5, 0x21, 0x00


	//----- nvinfo : EIATTR_KPARAM_INFO
	.align		4
.L_77:
        /*0038*/ 	.byte	0x04, 0x17
        /*003a*/ 	.short	(.L_79 - .L_78)
.L_78:
        /*003c*/ 	.word	0x00000000
        /*0040*/ 	.short	0x0000
        /*0042*/ 	.short	0x0000
        /*0044*/ 	.byte	0x00, 0xf0, 0x11, 0x00


	//----- nvinfo : EIATTR_SPARSE_MMA_MASK
	.align		4
.L_79:
        /*0048*/ 	.byte	0x03, 0x50
        /*004a*/ 	.short	0x0000


	//----- nvinfo : EIATTR_MAXREG_COUNT
	.align		4
        /*004c*/ 	.byte	0x03, 0x1b
        /*004e*/ 	.short	0x00ff


	//----- nvinfo : EIATTR_NUM_BARRIERS
	.align		4
        /*0050*/ 	.byte	0x02, 0x4c
        /*0052*/ 	.byte	0x01
	.zero		1


	//----- nvinfo : EIATTR_MERCURY_ISA_VERSION
	.align		4
        /*0054*/ 	.byte	0x03, 0x5f
        /*0056*/ 	.short	0x0101


	//----- nvinfo : EIATTR_VRC_CTA_INIT_COUNT
	.align		4
        /*0058*/ 	.byte	0x02, 0x4a
	.zero		1
	.zero		1


	//----- nvinfo : EIATTR_EXIT_INSTR_OFFSETS
	.align		4
        /*005c*/ 	.byte	0x04, 0x1c
        /*005e*/ 	.short	(.L_81 - .L_80)


	//   ....[0]....
.L_80:
        /*0060*/ 	.word	0x00000210


	//   ....[1]....
        /*0064*/ 	.word	0x00000260


	//----- nvinfo : EIATTR_CRS_STACK_SIZE
	.align		4
.L_81:
        /*0068*/ 	.byte	0x04, 0x1e
        /*006a*/ 	.short	(.L_83 - .L_82)
.L_82:
        /*006c*/ 	.word	0x00000000


	//----- nvinfo : EIATTR_CBANK_PARAM_SIZE
	.align		4
.L_83:
        /*0070*/ 	.byte	0x03, 0x19
        /*0072*/ 	.short	0x0020


	//----- nvinfo : EIATTR_PARAM_CBANK
	.align		4
        /*0074*/ 	.byte	0x04, 0x0a
        /*0076*/ 	.short	(.L_85 - .L_84)
	.align		4
.L_84:
        /*0078*/ 	.word	index@(.nv.constant0._Z21reduceWithIndexKerneliPiS_S_)
        /*007c*/ 	.short	0x0380
        /*007e*/ 	.short	0x0020


	//----- nvinfo : EIATTR_SW_WAR
	.align		4
.L_85:
        /*0080*/ 	.byte	0x04, 0x36
        /*0082*/ 	.short	(.L_87 - .L_86)
.L_86:
        /*0084*/ 	.word	0x00000008
.L_87:


//--------------------- .nv.callgraph             --------------------------
	.section	.nv.callgraph,"",@"SHT_CUDA_CALLGRAPH"
	.align	4
	.sectionentsize	8
	.align		4
        /*0000*/ 	.word	0x00000000
	.align		4
        /*0004*/ 	.word	0xffffffff
	.align		4
        /*0008*/ 	.word	0x00000000
	.align		4
        /*000c*/ 	.word	0xfffffffe
	.align		4
        /*0010*/ 	.word	0x00000000
	.align		4
        /*0014*/ 	.word	0xfffffffd
	.align		4
        /*0018*/ 	.word	0x00000000
	.align		4
        /*001c*/ 	.word	0xfffffffc


//--------------------- .text._Z14fillDataKerneliPi --------------------------
	.section	.text._Z14fillDataKerneliPi,"ax",@progbits
	.align	128
        .global         _Z14fillDataKerneliPi
        .type           _Z14fillDataKerneliPi,@function
        .size           _Z14fillDataKerneliPi,(.L_x_12 - _Z14fillDataKerneliPi)
        .other          _Z14fillDataKerneliPi,@"STO_CUDA_ENTRY STV_DEFAULT"
_Z14fillDataKerneliPi:
.text._Z14fillDataKerneliPi:
[----:B------:R-:W-:Y:S01]  /*0000*/  LDC R1, c[0x0][0x37c] ;  /* 0x0000df00ff017b82 */ /* 0x000fe20000000800 */
[----:B------:R-:W0:Y:S01]  /*0010*/  S2R R5, SR_TID.X ;  /* 0x0000000000057919 */ /* 0x000e220000002100 */
[----:B------:R-:W0:Y:S01]  /*0020*/  LDCU UR4, c[0x0][0x360] ;  /* 0x00006c00ff0477ac */ /* 0x000e220008000800 */
[----:B------:R-:W0:Y:S01]  /*0030*/  S2R R0, SR_CTAID.X ;  /* 0x0000000000007919 */ /* 0x000e220000002500 */
[----:B------:R-:W1:Y:S01]  /*0040*/  LDCU UR5, c[0x0][0x380] ;  /* 0x00007000ff0577ac */ /* 0x000e620008000800 */
[----:B0-----:R-:W-:-:S05]  /*0050*/  IMAD R5, R0, UR4, R5 ;  /* 0x0000000400057c24 */ /* 0x001fca000f8e0205 */
[----:B-1----:R-:W-:-:S13]  /*0060*/  ISETP.GE.U32.AND P0, PT, R5, UR5, PT ;  /* 0x0000000505007c0c */ /* 0x002fda000bf06070 */
[----:B------:R-:W-:Y:S05]  /*0070*/  @!P0 EXIT ;  /* 0x000000000000894d */ /* 0x000fea0003800000 */
[----:B------:R-:W0:Y:S01]  /*0080*/  LDC.64 R2, c[0x0][0x388] ;  /* 0x0000e200ff027b82 */ /* 0x000e220000000a00 */
[----:B------:R-:W1:Y:S01]  /*0090*/  LDCU.64 UR4, c[0x0][0x358] ;  /* 0x00006b00ff0477ac */ /* 0x000e620008000a00 */
[----:B------:R-:W-:Y:S02]  /*00a0*/  HFMA2 R7, -RZ, RZ, -0.0 , 0 ;  /* 0x80000000ff077431 */ /* 0x000fe400000001ff */
[----:B0-----:R-:W-:-:S05]  /*00b0*/  IMAD.WIDE.U32 R2, R5, 0x4, R2 ;  /* 0x0000000405027825 */ /* 0x001fca00078e0002 */
[----:B-1----:R-:W-:Y:S01]  /*00c0*/  STG.E desc[UR4][R2.64], R7 ;  /* 0x0000000702007986 */ /* 0x002fe2000c101904 */
[----:B------:R-:W-:Y:S05]  /*00d0*/  EXIT ;  /* 0x000000000000794d */ /* 0x000fea0003800000 */
.L_x_0:
[----:B------:R-:W-:-:S00]  /*00e0*/  BRA `(.L_x_0) ;  /* 0xfffffffc00fc7947 */ /* 0x000fc0000383ffff */
[----:B------:R-:W-:-:S00]  /*00f0*/  NOP ;  /* 0x0000000000007918 */ /* 0x000fc00000000000 */
        /* <DEDUP_REMOVED lines=8> */
.L_x_12:


//--------------------- .text._Z10swapKerneliPiS_S_ --------------------------
	.section	.text._Z10swapKerneliPiS_S_,"ax",@progbits
	.align	128
        .global         _Z10swapKerneliPiS_S_
        .type           _Z10swapKerneliPiS_S_,@function
        .size           _Z10swapKerneliPiS_S_,(.L_x_13 - _Z10swapKerneliPiS_S_)
        .other          _Z10swapKerneliPiS_S_,@"STO_CUDA_ENTRY STV_DEFAULT"
_Z10swapKerneliPiS_S_:
.text._Z10swapKerneliPiS_S_:
[----:B------:R-:W-:Y:S08]  /*0000*/  LDC R1, c[0x0][0x37c] ;  /* 0x0000df00ff017b82 */ /* 0x000ff00000000800 */
[----:B------:R-:W0:Y:S01]  /*0010*/  LDC.64 R2, c[0x0][0x390] ;  /* 0x0000e400ff027b82 */ /* 0x000e220000000a00 */
[----:B------:R-:W0:Y:S07]  /*0020*/  LDCU.64 UR4, c[0x0][0x358] ;  /* 0x00006b00ff0477ac */ /* 0x000e2e0008000a00 */
[----:B------:R-:W1:Y:S08]  /*0030*/  LDC R15, c[0x0][0x380] ;  /* 0x0000e000ff0f7b82 */ /* 0x000e700000000800 */
[----:B------:R-:W1:Y:S01]  /*0040*/  LDC.64 R4, c[0x0][0x388] ;  /* 0x0000e200ff047b82 */ /* 0x000e620000000a00 */
[----:B0-----:R-:W2:Y:S07]  /*0050*/  LDG.E R3, desc[UR4][R2.64] ;  /* 0x0000000402037981 */ /* 0x001eae000c1e1900 */
[----:B------:R-:W0:Y:S01]  /*0060*/  LDC.64 R8, c[0x0][0x398] ;  /* 0x0000e600ff087b82 */ /* 0x000e220000000a00 */
[----:B-1----:R-:W-:-:S05]  /*0070*/  IMAD.WIDE R6, R15, 0x4, R4 ;  /* 0x000000040f067825 */ /* 0x002fca00078e0204 */
[----:B------:R-:W3:Y:S01]  /*0080*/  LDG.E R13, desc[UR4][R6.64+-0x4] ;  /* 0xfffffc04060d7981 */ /* 0x000ee2000c1e1900 */
[----:B--2---:R-:W-:-:S05]  /*0090*/  IMAD.WIDE R4, R3, 0x4, R4 ;  /* 0x0000000403047825 */ /* 0x004fca00078e0204 */
[----:B------:R-:W2:Y:S01]  /*00a0*/  LDG.E R11, desc[UR4][R4.64] ;  /* 0x00000004040b7981 */ /* 0x000ea2000c1e1900 */
[----:B------:R-:W-:Y:S02]  /*00b0*/  HFMA2 R17, -RZ, RZ, -0.0 , 0 ;  /* 0x80000000ff117431 */ /* 0x000fe400000001ff */
[----:B0-----:R-:W-:Y:S01]  /*00c0*/  IMAD.WIDE R8, R15, 0x4, R8 ;  /* 0x000000040f087825 */ /* 0x001fe200078e0208 */
[----:B---3--:R-:W-:Y:S04]  /*00d0*/  STG.E desc[UR4][R4.64], R13 ;  /* 0x0000000d04007986 */ /* 0x008fe8000c101904 */
[----:B------:R-:W-:Y:S04]  /*00e0*/  STG.E desc[UR4][R6.64+-0x4], R17 ;  /* 0xfffffc1106007986 */ /* 0x000fe8000c101904 */
[----:B--2---:R-:W-:Y:S01]  /*00f0*/  STG.E desc[UR4][R8.64+-0x4], R11 ;  /* 0xfffffc0b08007986 */ /* 0x004fe2000c101904 */
[----:B------:R-:W-:Y:S05]  /*0100*/  EXIT ;  /* 0x000000000000794d */ /* 0x000fea0003800000 */
.L_x_1:
        /* <DEDUP_REMOVED lines=15> */
.L_x_13:


//--------------------- .text._Z12reduceKerneliPiS_S_ --------------------------
	.section	.text._Z12reduceKerneliPiS_S_,"ax",@progbits
	.align	128
        .global         _Z12reduceKerneliPiS_S_
        .type           _Z12reduceKerneliPiS_S_,@function
        .size           _Z12reduceKerneliPiS_S_,(.L_x_14 - _Z12reduceKerneliPiS_S_)
        .other          _Z12reduceKerneliPiS_S_,@"STO_CUDA_ENTRY STV_DEFAULT"
_Z12reduceKerneliPiS_S_:
.text._Z12reduceKerneliPiS_S_:
[----:B------:R-:W-:Y:S01]  /*0000*/  LDC R1, c[0x0][0x37c] ;  /* 0x0000df00ff017b82 */ /* 0x000fe20000000800 */
[----:B------:R-:W0:Y:S07]  /*0010*/  S2R R0, SR_CTAID.X ;  /* 0x0000000000007919 */ /* 0x000e2e0000002500 */
[----:B------:R-:W0:Y:S01]  /*0020*/  LDC R16, c[0x0][0x360] ;  /* 0x0000d800ff107b82 */ /* 0x000e220000000800 */
[----:B------:R-:W1:Y:S01]  /*0030*/  LDCU.64 UR4, c[0x0][0x358] ;  /* 0x00006b00ff0477ac */ /* 0x000e620008000a00 */
[----:B------:R-:W2:Y:S06]  /*0040*/  S2R R2, SR_TID.X ;  /* 0x0000000000027919 */ /* 0x000eac0000002100 */
[----:B------:R-:W3:Y:S01]  /*0050*/  LDC.64 R8, c[0x0][0x388] ;  /* 0x0000e200ff087b82 */ /* 0x000ee20000000a00 */
[----:B0-----:R-:W-:-:S04]  /*0060*/  IMAD R3, R0, R16, RZ ;  /* 0x0000001000037224 */ /* 0x001fc800078e02ff */
[----:B--2---:R-:W-:-:S04]  /*0070*/  IMAD R3, R3, 0x2, R2 ;  /* 0x0000000203037824 */ /* 0x004fc800078e0202 */
[C---:B---3--:R-:W-:Y:S01]  /*0080*/  IMAD.WIDE.U32 R6, R3.reuse, 0x4, R8 ;  /* 0x0000000403067825 */ /* 0x048fe200078e0008 */
[----:B------:R-:W-:-:S05]  /*0090*/  IADD3 R5, PT, PT, R3, R16, RZ ;  /* 0x0000001003057210 */ /* 0x000fca0007ffe0ff */
[----:B------:R-:W-:Y:S01]  /*00a0*/  IMAD.WIDE.U32 R8, R5, 0x4, R8 ;  /* 0x0000000405087825 */ /* 0x000fe200078e0008 */
[----:B-1----:R-:W2:Y:S01]  /*00b0*/  LDG.E R6, desc[UR4][R6.64] ;  /* 0x0000000406067981 */ /* 0x002ea2000c1e1900 */
[----:B------:R-:W0:Y:S04]  /*00c0*/  LDC.64 R4, c[0x0][0x390] ;  /* 0x0000e400ff047b82 */ /* 0x000e280000000a00 */
[----:B------:R-:W2:Y:S01]  /*00d0*/  LDG.E R9, desc[UR4][R8.64] ;  /* 0x0000000408097981 */ /* 0x000ea2000c1e1900 */
[----:B0-----:R-:W-:Y:S01]  /*00e0*/  IMAD.WIDE.U32 R4, R3, 0x4, R4 ;  /* 0x0000000403047825 */ /* 0x001fe200078e0004 */
[----:B--2---:R-:W-:-:S04]  /*00f0*/  ISETP.GT.AND P0, PT, R6, R9, PT ;  /* 0x000000090600720c */ /* 0x004fc80003f04270 */
[C---:B------:R-:W-:Y:S02]  /*0100*/  SEL R10, R16.reuse, RZ, !P0 ;  /* 0x000000ff100a7207 */ /* 0x040fe40004000000 */
[----:B------:R-:W-:-:S03]  /*0110*/  ISETP.GE.U32.AND P0, PT, R16, 0x2, PT ;  /* 0x000000021000780c */ /* 0x000fc60003f06070 */
[----:B------:R-:W-:-:S05]  /*0120*/  IMAD.IADD R11, R3, 0x1, R10 ;  /* 0x00000001030b7824 */ /* 0x000fca00078e020a */
[----:B------:R0:W-:Y:S05]  /*0130*/  STG.E desc[UR4][R4.64], R11 ;  /* 0x0000000b04007986 */ /* 0x0001ea000c101904 */
[----:B------:R-:W-:Y:S05]  /*0140*/  @!P0 BRA `(.L_x_2) ;  /* 0x0000000000588947 */ /* 0x000fea0003800000 */
[----:B------:R-:W1:Y:S08]  /*0150*/  LDC.64 R6, c[0x0][0x388] ;  /* 0x0000e200ff067b82 */ /* 0x000e700000000a00 */
[----:B------:R-:W2:Y:S02]  /*0160*/  LDC.64 R8, c[0x0][0x390] ;  /* 0x0000e400ff087b82 */ /* 0x000ea40000000a00 */
.L_x_5:
[----:B------:R-:W-:Y:S01]  /*0170*/  SHF.R.U32.HI R18, RZ, 0x1, R16 ;  /* 0x00000001ff127819 */ /* 0x000fe20000011610 */
[----:B------:R-:W-:Y:S03]  /*0180*/  BSSY.RECONVERGENT B0, `(.L_x_3) ;  /* 0x000000e000007945 */ /* 0x000fe60003800200 */
[----:B------:R-:W-:-:S13]  /*0190*/  ISETP.GE.U32.AND P0, PT, R2, R18, PT ;  /* 0x000000120200720c */ /* 0x000fda0003f06070 */
[----:B---3--:R-:W-:Y:S05]  /*01a0*/  @P0 BRA `(.L_x_4) ;  /* 0x00000000002c0947 */ /* 0x008fea0003800000 */
[----:B------:R-:W-:Y:S01]  /*01b0*/  IADD3 R13, PT, PT, R3, R18, RZ ;  /* 0x00000012030d7210 */ /* 0x000fe20007ffe0ff */
[----:B------:R-:W0:Y:S04]  /*01c0*/  LDG.E R17, desc[UR4][R4.64] ;  /* 0x0000000404117981 */ /* 0x000e28000c1e1900 */
[----:B--2---:R-:W-:-:S06]  /*01d0*/  IMAD.WIDE.U32 R12, R13, 0x4, R8 ;  /* 0x000000040d0c7825 */ /* 0x004fcc00078e0008 */
[----:B------:R-:W2:Y:S01]  /*01e0*/  LDG.E R12, desc[UR4][R12.64] ;  /* 0x000000040c0c7981 */ /* 0x000ea2000c1e1900 */
[----:B01----:R-:W-:-:S06]  /*01f0*/  IMAD.WIDE R10, R17, 0x4, R6 ;  /* 0x00000004110a7825 */ /* 0x003fcc00078e0206 */
[----:B------:R-:W3:Y:S01]  /*0200*/  LDG.E R10, desc[UR4][R10.64] ;  /* 0x000000040a0a7981 */ /* 0x000ee2000c1e1900 */
[----:B--2---:R-:W-:-:S06]  /*0210*/  IMAD.WIDE R14, R12, 0x4, R6 ;  /* 0x000000040c0e7825 */ /* 0x004fcc00078e0206 */
[----:B------:R-:W3:Y:S02]  /*0220*/  LDG.E R15, desc[UR4][R14.64] ;  /* 0x000000040e0f7981 */ /* 0x000ee4000c1e1900 */
[----:B---3--:R-:W-:-:S04]  /*0230*/  ISETP.GT.AND P0, PT, R10, R15, PT ;  /* 0x0000000f0a00720c */ /* 0x008fc80003f04270 */
[----:B------:R-:W-:-:S05]  /*0240*/  SEL R17, R17, R12, P0 ;  /* 0x0000000c11117207 */ /* 0x000fca0000000000 */
[----:B------:R3:W-:Y:S04]  /*0250*/  STG.E desc[UR4][R4.64], R17 ;  /* 0x0000001104007986 */ /* 0x0007e8000c101904 */
.L_x_4:
[----:B------:R-:W-:Y:S05]  /*0260*/  BSYNC.RECONVERGENT B0 ;  /* 0x0000000000007941 */ /* 0x000fea0003800200 */
.L_x_3:
[----:B------:R-:W-:Y:S01]  /*0270*/  BAR.SYNC.DEFER_BLOCKING 0x0 ;  /* 0x0000000000007b1d */ /* 0x000fe20000010000 */
[----:B------:R-:W-:Y:S01]  /*0280*/  ISETP.GT.U32.AND P0, PT, R16, 0x3, PT ;  /* 0x000000031000780c */ /* 0x000fe20003f04070 */
[----:B------:R-:W-:-:S12]  /*0290*/  IMAD.MOV.U32 R16, RZ, RZ, R18 ;  /* 0x000000ffff107224 */ /* 0x000fd800078e0012 */
[----:B------:R-:W-:Y:S05]  /*02a0*/  @P0 BRA `(.L_x_5) ;  /* 0xfffffffc00b00947 */ /* 0x000fea000383ffff */
.L_x_2:
[----:B------:R-:W-:-:S13]  /*02b0*/  ISETP.NE.AND P0, PT, R2, RZ, PT ;  /* 0x000000ff0200720c */ /* 0x000fda0003f05270 */
[----:B------:R-:W-:Y:S05]  /*02c0*/  @P0 EXIT ;  /* 0x000000000000094d */ /* 0x000fea0003800000 */
[----:B0--3--:R-:W3:Y:S01]  /*02d0*/  LDG.E R5, desc[UR4][R4.64] ;  /* 0x0000000404057981 */ /* 0x009ee2000c1e1900 */
[----:B------:R-:W0:Y:S02]  /*02e0*/  LDC.64 R2, c[0x0][0x398] ;  /* 0x0000e600ff027b82 */ /* 0x000e240000000a00 */
[----:B0-----:R-:W-:-:S05]  /*02f0*/  IMAD.WIDE.U32 R2, R0, 0x4, R2 ;  /* 0x0000000400027825 */ /* 0x001fca00078e0002 */
[----:B---3--:R-:W-:Y:S01]  /*0300*/  STG.E desc[UR4][R2.64], R5 ;  /* 0x0000000502007986 */ /* 0x008fe2000c101904 */
[----:B------:R-:W-:Y:S05]  /*0310*/  EXIT ;  /* 0x000000000000794d */ /* 0x000fea0003800000 */
.L_x_6:
        /* <DEDUP_REMOVED lines=14> */
.L_x_14:


//--------------------- .text._Z21reduceWithIndexKerneliPiS_S_ --------------------------
	.section	.text._Z21reduceWithIndexKerneliPiS_S_,"ax",@progbits
	.align	128
        .global         _Z21reduceWithIndexKerneliPiS_S_
        .type           _Z21reduceWithIndexKerneliPiS_S_,@function
        .size           _Z21reduceWithIndexKerneliPiS_S_,(.L_x_15 - _Z21reduceWithIndexKerneliPiS_S_)
        .other          _Z21reduceWithIndexKerneliPiS_S_,@"STO_CUDA_ENTRY STV_DEFAULT"
_Z21reduceWithIndexKerneliPiS_S_:
.text._Z21reduceWithIndexKerneliPiS_S_:
[----:B------:R-:W-:Y:S01]  /*0000*/  LDC R1, c[0x0][0x37c] ;  /* 0x0000df00ff017b82 */ /* 0x000fe20000000800 */
[----:B------:R-:W0:Y:S01]  /*0010*/  S2R R0, SR_TID.X ;  /* 0x0000000000007919 */ /* 0x000e220000002100 */
[----:B------:R-:W1:Y:S06]  /*0020*/  LDCU UR4, c[0x0][0x360] ;  /* 0x00006c00ff0477ac */ /* 0x000e6c0008000800 */
[----:B------:R-:W2:Y:S01]  /*0030*/  LDC.64 R2, c[0x0][0x390] ;  /* 0x0000e400ff027b82 */ /* 0x000ea20000000a00 */
[----:B------:R-:W0:Y:S01]  /*0040*/  S2R R19, SR_CTAID.X ;  /* 0x0000000000137919 */ /* 0x000e220000002500 */
[----:B------:R-:W3:Y:S01]  /*0050*/  LDCU.64 UR6, c[0x0][0x358] ;  /* 0x00006b00ff0677ac */ /* 0x000ee20008000a00 */
[----:B-1----:R-:W-:-:S02]  /*0060*/  UISETP.GE.U32.AND UP0, UPT, UR4, 0x2, UPT ;  /* 0x000000020400788c */ /* 0x002fc4000bf06070 */
[----:B0-----:R-:W-:-:S04]  /*0070*/  IMAD R15, R19, UR4, R0 ;  /* 0x00000004130f7c24 */ /* 0x001fc8000f8e0200 */
[----:B--2---:R-:W-:-:S03]  /*0080*/  IMAD.WIDE.U32 R2, R15, 0x4, R2 ;  /* 0x000000040f027825 */ /* 0x004fc600078e0002 */
[----:B---3--:R-:W-:Y:S05]  /*0090*/  BRA.U !UP0, `(.L_x_7) ;  /* 0x0000000108587547 */ /* 0x008fea000b800000 */
[----:B------:R-:W0:Y:S08]  /*00a0*/  LDC.64 R4, c[0x0][0x390] ;  /* 0x0000e400ff047b82 */ /* 0x000e300000000a00 */
[----:B------:R-:W1:Y:S02]  /*00b0*/  LDC.64 R6, c[0x0][0x388] ;  /* 0x0000e200ff067b82 */ /* 0x000e640000000a00 */
.L_x_10:
[----:B------:R-:W-:Y:S01]  /*00c0*/  USHF.R.U32.HI UR5, URZ, 0x1, UR4 ;  /* 0x00000001ff057899 */ /* 0x000fe20008011604 */
[----:B------:R-:W-:Y:S05]  /*00d0*/  BSSY.RECONVERGENT B0, `(.L_x_8) ;  /* 0x000000e000007945 */ /* 0x000fea0003800200 */
[----:B------:R-:W-:-:S13]  /*00e0*/  ISETP.GE.U32.AND P0, PT, R0, UR5, PT ;  /* 0x0000000500007c0c */ /* 0x000fda000bf06070 */
[----:B--2---:R-:W-:Y:S05]  /*00f0*/  @P0 BRA `(.L_x_9) ;  /* 0x00000000002c0947 */ /* 0x004fea0003800000 */
[----:B------:R-:W-:Y:S01]  /*0100*/  IADD3 R11, PT, PT, R15, UR5, RZ ;  /* 0x000000050f0b7c10 */ /* 0x000fe2000fffe0ff */
[----:B------:R-:W1:Y:S04]  /*0110*/  LDG.E R17, desc[UR6][R2.64] ;  /* 0x0000000602117981 */ /* 0x000e68000c1e1900 */
[----:B0-----:R-:W-:-:S06]  /*0120*/  IMAD.WIDE.U32 R10, R11, 0x4, R4 ;  /* 0x000000040b0a7825 */ /* 0x001fcc00078e0004 */
[----:B------:R-:W2:Y:S01]  /*0130*/  LDG.E R10, desc[UR6][R10.64] ;  /* 0x000000060a0a7981 */ /* 0x000ea2000c1e1900 */
[----:B-1----:R-:W-:-:S06]  /*0140*/  IMAD.WIDE R8, R17, 0x4, R6 ;  /* 0x0000000411087825 */ /* 0x002fcc00078e0206 */
[----:B------:R-:W3:Y:S01]  /*0150*/  LDG.E R8, desc[UR6][R8.64] ;  /* 0x0000000608087981 */ /* 0x000ee2000c1e1900 */
[----:B--2---:R-:W-:-:S06]  /*0160*/  IMAD.WIDE R12, R10, 0x4, R6 ;  /* 0x000000040a0c7825 */ /* 0x004fcc00078e0206 */
[----:B------:R-:W3:Y:S02]  /*0170*/  LDG.E R13, desc[UR6][R12.64] ;  /* 0x000000060c0d7981 */ /* 0x000ee4000c1e1900 */
[----:B---3--:R-:W-:-:S04]  /*0180*/  ISETP.GT.AND P0, PT, R8, R13, PT ;  /* 0x0000000d0800720c */ /* 0x008fc80003f04270 */
[----:B------:R-:W-:-:S05]  /*0190*/  SEL R17, R17, R10, P0 ;  /* 0x0000000a11117207 */ /* 0x000fca0000000000 */
[----:B------:R2:W-:Y:S04]  /*01a0*/  STG.E desc[UR6][R2.64], R17 ;  /* 0x0000001102007986 */ /* 0x0005e8000c101906 */
.L_x_9:
[----:B------:R-:W-:Y:S05]  /*01b0*/  BSYNC.RECONVERGENT B0 ;  /* 0x0000000000007941 */ /* 0x000fea0003800200 */
.L_x_8:
[----:B------:R-:W-:Y:S01]  /*01c0*/  BAR.SYNC.DEFER_BLOCKING 0x0 ;  /* 0x0000000000007b1d */ /* 0x000fe20000010000 */
[----:B------:R-:W-:-:S05]  /*01d0*/  UISETP.GT.U32.AND UP0, UPT, UR4, 0x3, UPT ;  /* 0x000000030400788c */ /* 0x000fca000bf04070 */
[----:B------:R-:W-:-:S04]  /*01e0*/  UMOV UR4, UR5 ;  /* 0x0000000500047c82 */ /* 0x000fc80008000000 */
[----:B------:R-:W-:Y:S05]  /*01f0*/  BRA.U UP0, `(.L_x_10) ;  /* 0xfffffffd00b07547 */ /* 0x000fea000b83ffff */
.L_x_7:
[----:B------:R-:W-:-:S13]  /*0200*/  ISETP.NE.AND P0, PT, R0, RZ, PT ;  /* 0x000000ff0000720c */ /* 0x000fda0003f05270 */
[----:B------:R-:W-:Y:S05]  /*0210*/  @P0 EXIT ;  /* 0x000000000000094d */ /* 0x000fea0003800000 */
[----:B--2---:R-:W2:Y:S01]  /*0220*/  LDG.E R3, desc[UR6][R2.64] ;  /* 0x0000000602037981 */ /* 0x004ea2000c1e1900 */
[----:B0-----:R-:W0:Y:S02]  /*0230*/  LDC.64 R4, c[0x0][0x398] ;  /* 0x0000e600ff047b82 */ /* 0x001e240000000a00 */
[----:B0-----:R-:W-:-:S05]  /*0240*/  IMAD.WIDE.U32 R4, R19, 0x4, R4 ;  /* 0x0000000413047825 */ /* 0x001fca00078e0004 */
[----:B--2---:R-:W-:Y:S01]  /*0250*/  STG.E desc[UR6][R4.64], R3 ;  /* 0x0000000304007986 */ /* 0x004fe2000c101906 */
[----:B------:R-:W-:Y:S05]  /*0260*/  EXIT ;  /* 0x000000000000794d */ /* 0x000fea0003800000 */
.L_x_11:
        /* <DEDUP_REMOVED lines=9> */
.L_x_15:


//--------------------- .nv.shared.reserved.0     --------------------------
	.section	.nv.shared.reserved.0,"aw",@nobits
	.weak		__nv_reservedSMEM_offset_0_alias
	.size		__nv_reservedSMEM_offset_0_alias, 0, 64
	.other		__nv_reservedSMEM_offset_0_alias,@"STO_CUDA_RESERVED_SHARED STV_DEFAULT"
__nv_reservedSMEM_offset_0_alias:
	.zero		0
	.zero		64


//--------------------- .nv.constant0._Z14fillDataKerneliPi --------------------------
	.section	.nv.constant0._Z14fillDataKerneliPi,"a",@progbits
	.sectionflags	@""
	.align	4
.nv.constant0._Z14fillDataKerneliPi:
	.zero		912


//--------------------- .nv.constant0._Z10swapKerneliPiS_S_ --------------------------
	.section	.nv.constant0._Z10swapKerneliPiS_S_,"a",@progbits
	.sectionflags	@""
	.align	4
.nv.constant0._Z10swapKerneliPiS_S_:
	.zero		928


//--------------------- .nv.constant0._Z12reduceKerneliPiS_S_ --------------------------
	.section	.nv.constant0._Z12reduceKerneliPiS_S_,"a",@progbits
	.sectionflags	@""
	.align	4
.nv.constant0._Z12reduceKerneliPiS_S_:
	.zero		928


//--------------------- .nv.constant0._Z21reduceWithIndexKerneliPiS_S_ --------------------------
	.section	.nv.constant0._Z21reduceWithIndexKerneliPiS_S_,"a",@progbits
	.sectionflags	@""
	.align	4
.nv.constant0._Z21reduceWithIndexKerneliPiS_S_:
	.zero		928


//--------------------- SYMBOLS --------------------------

	.type		.nv.reservedSmem.offset0,@object
	.size		.nv.reservedSmem.offset0,0x4
